//
// Generated by NVIDIA NVVM Compiler
//
// Compiler Build ID: CL-36424714
// Cuda compilation tools, release 13.0, V13.0.88
// Based on NVVM 20.0.0
//

.version 9.0
.target sm_100
.address_size 64

	// .globl	kernel

.visible .entry kernel(
	.param .u32 kernel_param_0,
	.param .u32 kernel_param_1,
	.param .u64 .ptr .align 1 kernel_param_2,
	.param .u64 .ptr .align 1 kernel_param_3,
	.param .u64 .ptr .align 1 kernel_param_4,
	.param .u64 .ptr .align 1 kernel_param_5,
	.param .u64 .ptr .align 1 kernel_param_6,
	.param .u64 .ptr .align 1 kernel_param_7,
	.param .u64 .ptr .align 1 kernel_param_8
)
{
	.reg .pred 	%p<5>;
	.reg .b32 	%r<14>;
	.reg .b32 	%f<9>;
	.reg .b64 	%rd<32>;

	ld.param.u32 	%r9, [kernel_param_0];
	ld.param.u64 	%rd7, [kernel_param_2];
	ld.param.u64 	%rd8, [kernel_param_3];
	ld.param.u64 	%rd13, [kernel_param_4];
	ld.param.u64 	%rd9, [kernel_param_5];
	ld.param.u64 	%rd10, [kernel_param_6];
	ld.param.u64 	%rd11, [kernel_param_7];
	ld.param.u64 	%rd12, [kernel_param_8];
	cvta.to.global.u64 	%rd14, %rd13;
	mov.u32 	%r1, %ctaid.y;
	mov.u32 	%r10, %ctaid.x;
	mov.u32 	%r13, %tid.x;
	shl.b32 	%r11, %r1, 6;
	add.s32 	%r3, %r11, %r10;
	mul.wide.u32 	%rd15, %r3, 4;
	add.s64 	%rd16, %rd14, %rd15;
	ld.global.u32 	%r4, [%rd16];
	setp.eq.s32 	%p1, %r4, -1;
	@%p1 bra 	$L__BB0_6;
	cvta.to.global.u64 	%rd17, %rd9;
	add.s64 	%rd19, %rd17, %rd15;
	ld.global.f32 	%f1, [%rd19];
	mul.lo.s32 	%r5, %r9, %r1;
	setp.ne.s32 	%p2, %r13, 0;
	@%p2 bra 	$L__BB0_3;
	cvta.to.global.u64 	%rd20, %rd12;
	mul.wide.s32 	%rd21, %r4, 4;
	add.s64 	%rd22, %rd20, %rd21;
	atom.global.add.f32 	%f2, [%rd22], %f1;
$L__BB0_3:
	setp.ge.s32 	%p3, %r13, %r9;
	@%p3 bra 	$L__BB0_6;
	mov.u32 	%r6, %ntid.x;
	cvta.to.global.u64 	%rd1, %rd8;
	cvta.to.global.u64 	%rd2, %rd11;
	cvta.to.global.u64 	%rd3, %rd7;
	cvta.to.global.u64 	%rd4, %rd10;
	cvt.s64.s32 	%rd5, %r5;
	mul.lo.s32 	%r12, %r4, %r9;
	cvt.s64.s32 	%rd6, %r12;
$L__BB0_5:
	cvt.s64.s32 	%rd23, %r13;
	add.s64 	%rd24, %rd23, %rd6;
	shl.b64 	%rd25, %rd24, 2;
	add.s64 	%rd26, %rd2, %rd25;
	add.s64 	%rd27, %rd23, %rd5;
	shl.b64 	%rd28, %rd27, 2;
	add.s64 	%rd29, %rd1, %rd28;
	ld.global.f32 	%f3, [%rd29];
	mul.f32 	%f4, %f1, %f3;
	atom.global.add.f32 	%f5, [%rd26], %f4;
	add.s64 	%rd30, %rd4, %rd28;
	add.s64 	%rd31, %rd3, %rd25;
	ld.global.f32 	%f6, [%rd31];
	mul.f32 	%f7, %f1, %f6;
	atom.global.add.f32 	%f8, [%rd30], %f7;
	add.s32 	%r13, %r13, %r6;
	setp.lt.s32 	%p4, %r13, %r9;
	@%p4 bra 	$L__BB0_5;
$L__BB0_6:
	ret;

}


// ===== COMPILED SASS (sm_100) =====

	.target	sm_100

	.elftype	@"ET_EXEC"


//--------------------- .note.nv.tkinfo           --------------------------
	.section	.note.nv.tkinfo,"",@"SHT_NOTE"
	.sectionflags	@"SHF_NOTE_NV_TKINFO"
	.tkinfo
        /*0018*/ 	.word	0x00000002
        /*0030*/ 	.string	""
        /*0030*/ 	.string	"ptxas"
        /*0030*/ 	.string	"Cuda compilation tools, release 13.0, V13.0.88"
        /*0030*/ 	.string	"Build cuda_13.0.r13.0/compiler.36424714_0"
        /*0030*/ 	.string	"-arch sm_100 -m 64 "



//--------------------- .note.nv.cuinfo           --------------------------
	.section	.note.nv.cuinfo,"",@"SHT_NOTE"
	.sectionflags	@"SHF_NOTE_NV_CUINFO"
        /*0018*/ 	.short	0x0002
        /*001a*/ 	.short	0x0064
        /*001c*/ 	.short	0x0082
	.zero		2


//--------------------- .nv.info                  --------------------------
	.section	.nv.info,"",@"SHT_CUDA_INFO"
	.align	4


	//----- nvinfo : EIATTR_REGCOUNT
	.align		4
        /*0000*/ 	.byte	0x04, 0x2f
        /*0002*/ 	.short	(.L_1 - .L_0)
	.align		4
.L_0:
        /*0004*/ 	.word	index@(kernel)
        /*0008*/ 	.word	0x00000012


	//----- nvinfo : EIATTR_FRAME_SIZE
	.align		4
.L_1:
        /*000c*/ 	.byte	0x04, 0x11
        /*000e*/ 	.short	(.L_3 - .L_2)
	.align		4
.L_2:
        /*0010*/ 	.word	index@(kernel)
        /*0014*/ 	.word	0x00000000


	//----- nvinfo : EIATTR_MIN_STACK_SIZE
	.align		4
.L_3:
        /*0018*/ 	.byte	0x04, 0x12
        /*001a*/ 	.short	(.L_5 - .L_4)
	.align		4
.L_4:
        /*001c*/ 	.word	index@(kernel)
        /*0020*/ 	.word	0x00000000
.L_5:


//--------------------- .nv.compat                --------------------------
	.section	.nv.compat,"",@"SHT_CUDA_COMPAT_INFO"
	.align	4
        /*0000*/ 	.byte	0x02, 0x09, 0x00, 0x00, 0x02, 0x02, 0x01, 0x00, 0x02, 0x05, 0x05, 0x00, 0x03, 0x07, 0x01, 0x01
        /*0010*/ 	.byte	0x02, 0x03, 0x00, 0x00, 0x02, 0x06, 0x01, 0x00, 0x04, 0x0b, 0x08, 0x00, 0x09, 0x00, 0x00, 0x00
        /*0020*/ 	.byte	0x00, 0x00, 0x00, 0x00


//--------------------- .nv.info.kernel           --------------------------
	.section	.nv.info.kernel,"",@"SHT_CUDA_INFO"
	.sectionflags	@""
	.align	4


	//----- nvinfo : EIATTR_CUDA_API_VERSION
	.align		4
        /*0000*/ 	.byte	0x04, 0x37
        /*0002*/ 	.short	(.L_7 - .L_6)
.L_6:
        /*0004*/ 	.word	0x00000082


	//----- nvinfo : EIATTR_KPARAM_INFO
	.align		4
.L_7:
        /*0008*/ 	.byte	0x04, 0x17
        /*000a*/ 	.short	(.L_9 - .L_8)
.L_8:
        /*000c*/ 	.word	0x00000000
        /*0010*/ 	.short	0x0008
        /*0012*/ 	.short	0x0038
        /*0014*/ 	.byte	0x00, 0xf5, 0x21, 0x00


	//----- nvinfo : EIATTR_KPARAM_INFO
	.align		4
.L_9:
        /*0018*/ 	.byte	0x04, 0x17
        /*001a*/ 	.short	(.L_11 - .L_10)
.L_10:
        /*001c*/ 	.word	0x00000000
        /*0020*/ 	.short	0x0007
        /*0022*/ 	.short	0x0030
        /*0024*/ 	.byte	0x00, 0xf5, 0x21, 0x00


	//----- nvinfo : EIATTR_KPARAM_INFO
	.align		4
.L_11:
        /*0028*/ 	.byte	0x04, 0x17
        /*002a*/ 	.short	(.L_13 - .L_12)
.L_12:
        /*002c*/ 	.word	0x00000000
        /*0030*/ 	.short	0x0006
        /*0032*/ 	.short	0x0028
        /*0034*/ 	.byte	0x00, 0xf5, 0x21, 0x00


	//----- nvinfo : EIATTR_KPARAM_INFO
	.align		4
.L_13:
        /*0038*/ 	.byte	0x04, 0x17
        /*003a*/ 	.short	(.L_15 - .L_14)
.L_14:
        /*003c*/ 	.word	0x00000000
        /*0040*/ 	.short	0x0005
        /*0042*/ 	.short	0x0020
        /*0044*/ 	.byte	0x00, 0xf5, 0x21, 0x00


	//----- nvinfo : EIATTR_KPARAM_INFO
	.align		4
.L_15:
        /*0048*/ 	.byte	0x04, 0x17
        /*004a*/ 	.short	(.L_17 - .L_16)
.L_16:
        /*004c*/ 	.word	0x00000000
        /*0050*/ 	.short	0x0004
        /*0052*/ 	.short	0x0018
        /*0054*/ 	.byte	0x00, 0xf5, 0x21, 0x00


	//----- nvinfo : EIATTR_KPARAM_INFO
	.align		4
.L_17:
        /*0058*/ 	.byte	0x04, 0x17
        /*005a*/ 	.short	(.L_19 - .L_18)
.L_18:
        /*005c*/ 	.word	0x00000000
        /*0060*/ 	.short	0x0003
        /*0062*/ 	.short	0x0010
        /*0064*/ 	.byte	0x00, 0xf5, 0x21, 0x00


	//----- nvinfo : EIATTR_KPARAM_INFO
	.align		4
.L_19:
        /*0068*/ 	.byte	0x04, 0x17
        /*006a*/ 	.short	(.L_21 - .L_20)
.L_20:
        /*006c*/ 	.word	0x00000000
        /*0070*/ 	.short	0x0002
        /*0072*/ 	.short	0x0008
        /*0074*/ 	.byte	0x00, 0xf5, 0x21, 0x00


	//----- nvinfo : EIATTR_KPARAM_INFO
	.align		4
.L_21:
        /*0078*/ 	.byte	0x04, 0x17
        /*007a*/ 	.short	(.L_23 - .L_22)
.L_22:
        /*007c*/ 	.word	0x00000000
        /*0080*/ 	.short	0x0001
        /*0082*/ 	.short	0x0004
        /*0084*/ 	.byte	0x00, 0xf0, 0x11, 0x00


	//----- nvinfo : EIATTR_KPARAM_INFO
	.align		4
.L_23:
        /*0088*/ 	.byte	0x04, 0x17
        /*008a*/ 	.short	(.L_25 - .L_24)
.L_24:
        /*008c*/ 	.word	0x00000000
        /*0090*/ 	.short	0x0000
        /*0092*/ 	.short	0x0000
        /*0094*/ 	.byte	0x00, 0xf0, 0x11, 0x00


	//----- nvinfo : EIATTR_SPARSE_MMA_MASK
	.align		4
.L_25:
        /*0098*/ 	.byte	0x03, 0x50
        /*009a*/ 	.short	0x0000


	//----- nvinfo : EIATTR_MAXREG_COUNT
	.align		4
        /*009c*/ 	.byte	0x03, 0x1b
        /*009e*/ 	.short	0x00ff


	//----- nvinfo : EIATTR_MERCURY_ISA_VERSION
	.align		4
        /*00a0*/ 	.byte	0x03, 0x5f
        /*00a2*/ 	.short	0x0101


	//----- nvinfo : EIATTR_VRC_CTA_INIT_COUNT
	.align		4
        /*00a4*/ 	.byte	0x02, 0x4a
	.zero		1
	.zero		1


	//----- nvinfo : EIATTR_EXIT_INSTR_OFFSETS
	.align		4
        /*00a8*/ 	.byte	0x04, 0x1c
        /*00aa*/ 	.short	(.L_27 - .L_26)


	//   ....[0]....
.L_26:
        /*00ac*/ 	.word	0x00000090


	//   ....[1]....
        /*00b0*/ 	.word	0x00000180


	//   ....[2]....
        /*00b4*/ 	.word	0x000003b0


	//----- nvinfo : EIATTR_CRS_STACK_SIZE
	.align		4
.L_27:
        /*00b8*/ 	.byte	0x04, 0x1e
        /*00ba*/ 	.short	(.L_29 - .L_28)
.L_28:
        /*00bc*/ 	.word	0x00000000


	//----- nvinfo : EIATTR_CBANK_PARAM_SIZE
	.align		4
.L_29:
        /*00c0*/ 	.byte	0x03, 0x19
        /*00c2*/ 	.short	0x0040


	//----- nvinfo : EIATTR_PARAM_CBANK
	.align		4
        /*00c4*/ 	.byte	0x04, 0x0a
        /*00c6*/ 	.short	(.L_31 - .L_30)
	.align		4
.L_30:
        /*00c8*/ 	.word	index@(.nv.constant0.kernel)
        /*00cc*/ 	.short	0x0380
        /*00ce*/ 	.short	0x0040


	//----- nvinfo : EIATTR_SW_WAR
	.align		4
.L_31:
        /*00d0*/ 	.byte	0x04, 0x36
        /*00d2*/ 	.short	(.L_33 - .L_32)
.L_32:
        /*00d4*/ 	.word	0x00000008
.L_33:


//--------------------- .nv.callgraph             --------------------------
	.section	.nv.callgraph,"",@"SHT_CUDA_CALLGRAPH"
	.align	4
	.sectionentsize	8
	.align		4
        /*0000*/ 	.word	0x00000000
	.align		4
        /*0004*/ 	.word	0xffffffff
	.align		4
        /*0008*/ 	.word	0x00000000
	.align		4
        /*000c*/ 	.word	0xfffffffe
	.align		4
        /*0010*/ 	.word	0x00000000
	.align		4
        /*0014*/ 	.word	0xfffffffd
	.align		4
        /*0018*/ 	.word	0x00000000
	.align		4
        /*001c*/ 	.word	0xfffffffc


//--------------------- .text.kernel              --------------------------
	.section	.text.kernel,"ax",@progbits
	.align	128
        .global         kernel
        .type           kernel,@function
        .size           kernel,(.L_x_5 - kernel)
        .other          kernel,@"STO_CUDA_ENTRY STV_DEFAULT"
kernel:
.text.kernel:
[----:B------:R-:W-:Y:S01]  /*0000*/  LDC R1, c[0x0][0x37c] ;  /* 0x0000df00ff017b82 */ /* 0x000fe20000000800 */
[----:B------:R-:W0:Y:S07]  /*0010*/  S2R R6, SR_CTAID.Y ;  /* 0x0000000000067919 */ /* 0x000e2e0000002600 */
[----:B------:R-:W1:Y:S01]  /*0020*/  LDC.64 R2, c[0x0][0x398] ;  /* 0x0000e600ff027b82 */ /* 0x000e620000000a00 */
[----:B------:R-:W2:Y:S01]  /*0030*/  LDCU.64 UR4, c[0x0][0x358] ;  /* 0x00006b00ff0477ac */ /* 0x000ea20008000a00 */
[----:B------:R-:W0:Y:S02]  /*0040*/  S2R R7, SR_CTAID.X ;  /* 0x0000000000077919 */ /* 0x000e240000002500 */
[----:B0-----:R-:W-:-:S04]  /*0050*/  IMAD R7, R6, 0x40, R7 ;  /* 0x0000004006077824 */ /* 0x001fc800078e0207 */
[----:B-1----:R-:W-:-:S05]  /*0060*/  IMAD.WIDE.U32 R2, R7, 0x4, R2 ;  /* 0x0000000407027825 */ /* 0x002fca00078e0002 */
[----:B--2---:R-:W2:Y:S02]  /*0070*/  LDG.E R9, desc[UR4][R2.64] ;  /* 0x0000000402097981 */ /* 0x004ea4000c1e1900 */
[----:B--2---:R-:W-:-:S13]  /*0080*/  ISETP.NE.AND P0, PT, R9, -0x1, PT ;  /* 0xffffffff0900780c */ /* 0x004fda0003f05270 */
[----:B------:R-:W-:Y:S05]  /*0090*/  @!P0 EXIT ;  /* 0x000000000000894d */ /* 0x000fea0003800000 */
[----:B------:R-:W0:Y:S01]  /*00a0*/  LDC.64 R4, c[0x0][0x3a0] ;  /* 0x0000e800ff047b82 */ /* 0x000e220000000a00 */
[----:B------:R-:W1:Y:S01]  /*00b0*/  S2R R2, SR_TID.X ;  /* 0x0000000000027919 */ /* 0x000e620000002100 */
[----:B------:R-:W2:Y:S01]  /*00c0*/  LDCU UR7, c[0x0][0x380] ;  /* 0x00007000ff0777ac */ /* 0x000ea20008000800 */
[----:B0-----:R-:W-:-:S05]  /*00d0*/  IMAD.WIDE.U32 R4, R7, 0x4, R4 ;  /* 0x0000000407047825 */ /* 0x001fca00078e0004 */
[----:B------:R0:W5:Y:S01]  /*00e0*/  LDG.E R0, desc[UR4][R4.64] ;  /* 0x0000000404007981 */ /* 0x000162000c1e1900 */
[----:B------:R-:W-:Y:S01]  /*00f0*/  BSSY.RECONVERGENT B0, `(.L_x_0) ;  /* 0x0000008000007945 */ /* 0x000fe20003800200 */
[----:B--2---:R-:W-:Y:S01]  /*0100*/  IMAD R3, R6, UR7, RZ ;  /* 0x0000000706037c24 */ /* 0x004fe2000f8e02ff */
[C---:B-1----:R-:W-:Y:S02]  /*0110*/  ISETP.NE.AND P0, PT, R2.reuse, RZ, PT ;  /* 0x000000ff0200720c */ /* 0x042fe40003f05270 */
[----:B------:R-:W-:-:S11]  /*0120*/  ISETP.GE.AND P1, PT, R2, UR7, PT ;  /* 0x0000000702007c0c */ /* 0x000fd6000bf26270 */
[----:B0-----:R-:W-:Y:S05]  /*0130*/  @P0 BRA `(.L_x_1) ;  /* 0x00000000000c0947 */ /* 0x001fea0003800000 */
[----:B------:R-:W0:Y:S02]  /*0140*/  LDC.64 R4, c[0x0][0x3b8] ;  /* 0x0000ee00ff047b82 */ /* 0x000e240000000a00 */
[----:B0-----:R-:W-:-:S05]  /*0150*/  IMAD.WIDE R4, R9, 0x4, R4 ;  /* 0x0000000409047825 */ /* 0x001fca00078e0204 */
[----:B-----5:R0:W-:Y:S02]  /*0160*/  REDG.E.ADD.F32.FTZ.RN.STRONG.GPU desc[UR4][R4.64], R0 ;  /* 0x00000000040079a6 */ /* 0x0201e4000c12f304 */
.L_x_1:
[----:B------:R-:W-:Y:S05]  /*0170*/  BSYNC.RECONVERGENT B0 ;  /* 0x0000000000007941 */ /* 0x000fea0003800200 */
.L_x_0:
[----:B------:R-:W-:Y:S05]  /*0180*/  @P1 EXIT ;  /* 0x000000000000194d */ /* 0x000fea0003800000 */
[----:B------:R-:W-:Y:S01]  /*0190*/  BSSY.RECONVERGENT B0, `(.L_x_2) ;  /* 0x0000021000007945 */ /* 0x000fe20003800200 */
[----:B------:R-:W-:Y:S01]  /*01a0*/  IMAD R11, R9, UR7, RZ ;  /* 0x00000007090b7c24 */ /* 0x000fe2000f8e02ff */
[----:B------:R-:W1:Y:S01]  /*01b0*/  LDCU UR6, c[0x0][0x360] ;  /* 0x00006c00ff0677ac */ /* 0x000e620008000800 */
[----:B------:R-:W2:Y:S01]  /*01c0*/  LDCU.64 UR8, c[0x0][0x3b0] ;  /* 0x00007600ff0877ac */ /* 0x000ea20008000a00 */
[----:B------:R-:W3:Y:S01]  /*01d0*/  LDCU.64 UR10, c[0x0][0x390] ;  /* 0x00007200ff0a77ac */ /* 0x000ee20008000a00 */
[----:B------:R-:W4:Y:S01]  /*01e0*/  LDCU.64 UR12, c[0x0][0x3a8] ;  /* 0x00007500ff0c77ac */ /* 0x000f220008000a00 */
[----:B------:R-:W0:Y:S02]  /*01f0*/  LDCU.64 UR14, c[0x0][0x388] ;  /* 0x00007100ff0e77ac */ /* 0x000e240008000a00 */
.L_x_3:
[----:B------:R-:W-:Y:S02]  /*0200*/  IADD3 R12, P0, PT, R3, R2, RZ ;  /* 0x00000002030c7210 */ /* 0x000fe40007f1e0ff */
[----:B0-----:R-:W-:-:S03]  /*0210*/  SHF.R.S32.HI R6, RZ, 0x1f, R2 ;  /* 0x0000001fff067819 */ /* 0x001fc60000011402 */
[----:B------:R-:W-:Y:S01]  /*0220*/  IMAD.SHL.U32 R10, R12, 0x4, RZ ;  /* 0x000000040c0a7824 */ /* 0x000fe200078e00ff */
[----:B0-----:R-:W-:-:S04]  /*0230*/  LEA.HI.X.SX32 R5, R3, R6, 0x1, P0 ;  /* 0x0000000603057211 */ /* 0x001fc800000f0eff */
[----:B------:R-:W-:Y:S02]  /*0240*/  SHF.L.U64.HI R12, R12, 0x2, R5 ;  /* 0x000000020c0c7819 */ /* 0x000fe40000010205 */
[----:B---3--:R-:W-:-:S04]  /*0250*/  IADD3 R4, P0, PT, R10, UR10, RZ ;  /* 0x0000000a0a047c10 */ /* 0x008fc8000ff1e0ff */
[----:B------:R-:W-:-:S06]  /*0260*/  IADD3.X R5, PT, PT, R12, UR11, RZ, P0, !PT ;  /* 0x0000000b0c057c10 */ /* 0x000fcc00087fe4ff */
[----:B------:R-:W3:Y:S01]  /*0270*/  LDG.E R5, desc[UR4][R4.64] ;  /* 0x0000000404057981 */ /* 0x000ee2000c1e1900 */
[----:B------:R-:W-:-:S04]  /*0280*/  IADD3 R9, P0, PT, R11, R2, RZ ;  /* 0x000000020b097210 */ /* 0x000fc80007f1e0ff */
[----:B------:R-:W-:Y:S01]  /*0290*/  LEA.HI.X.SX32 R6, R11, R6, 0x1, P0 ;  /* 0x000000060b067211 */ /* 0x000fe200000f0eff */
[----:B------:R-:W-:-:S03]  /*02a0*/  IMAD.SHL.U32 R8, R9, 0x4, RZ ;  /* 0x0000000409087824 */ /* 0x000fc600078e00ff */
[----:B------:R-:W-:Y:S02]  /*02b0*/  SHF.L.U64.HI R9, R9, 0x2, R6 ;  /* 0x0000000209097819 */ /* 0x000fe40000010206 */
[C---:B--2---:R-:W-:Y:S02]  /*02c0*/  IADD3 R6, P0, PT, R8.reuse, UR8, RZ ;  /* 0x0000000808067c10 */ /* 0x044fe4000ff1e0ff */
[----:B------:R-:W-:Y:S02]  /*02d0*/  IADD3 R8, P1, PT, R8, UR14, RZ ;  /* 0x0000000e08087c10 */ /* 0x000fe4000ff3e0ff */
[C---:B------:R-:W-:Y:S02]  /*02e0*/  IADD3.X R7, PT, PT, R9.reuse, UR9, RZ, P0, !PT ;  /* 0x0000000909077c10 */ /* 0x040fe400087fe4ff */
[----:B------:R-:W-:Y:S01]  /*02f0*/  IADD3.X R9, PT, PT, R9, UR15, RZ, P1, !PT ;  /* 0x0000000f09097c10 */ /* 0x000fe20008ffe4ff */
[----:B---3-5:R-:W-:-:S05]  /*0300*/  FMUL R13, R0, R5 ;  /* 0x00000005000d7220 */ /* 0x028fca0000400000 */
[----:B------:R0:W-:Y:S04]  /*0310*/  REDG.E.ADD.F32.FTZ.RN.STRONG.GPU desc[UR4][R6.64], R13 ;  /* 0x0000000d060079a6 */ /* 0x0001e8000c12f304 */
[----:B------:R-:W2:Y:S01]  /*0320*/  LDG.E R9, desc[UR4][R8.64] ;  /* 0x0000000408097981 */ /* 0x000ea2000c1e1900 */
[----:B----4-:R-:W-:Y:S01]  /*0330*/  IADD3 R4, P0, PT, R10, UR12, RZ ;  /* 0x0000000c0a047c10 */ /* 0x010fe2000ff1e0ff */
[----:B-1----:R-:W-:-:S03]  /*0340*/  VIADD R2, R2, UR6 ;  /* 0x0000000602027c36 */ /* 0x002fc60008000000 */
[----:B------:R-:W-:Y:S02]  /*0350*/  IADD3.X R5, PT, PT, R12, UR13, RZ, P0, !PT ;  /* 0x0000000d0c057c10 */ /* 0x000fe400087fe4ff */
[----:B------:R-:W-:Y:S01]  /*0360*/  ISETP.GE.AND P0, PT, R2, UR7, PT ;  /* 0x0000000702007c0c */ /* 0x000fe2000bf06270 */
[----:B--2---:R-:W-:-:S05]  /*0370*/  FMUL R15, R0, R9 ;  /* 0x00000009000f7220 */ /* 0x004fca0000400000 */
[----:B------:R0:W-:Y:S07]  /*0380*/  REDG.E.ADD.F32.FTZ.RN.STRONG.GPU desc[UR4][R4.64], R15 ;  /* 0x0000000f040079a6 */ /* 0x0001ee000c12f304 */
[----:B------:R-:W-:Y:S05]  /*0390*/  @!P0 BRA `(.L_x_3) ;  /* 0xfffffffc00988947 */ /* 0x000fea000383ffff */
[----:B------:R-:W-:Y:S05]  /*03a0*/  BSYNC.RECONVERGENT B0 ;  /* 0x0000000000007941 */ /* 0x000fea0003800200 */
.L_x_2:
[----:B------:R-:W-:Y:S05]  /*03b0*/  EXIT ;  /* 0x000000000000794d */ /* 0x000fea0003800000 */
.L_x_4:
[----:B------:R-:W-:-:S00]  /*03c0*/  BRA `(.L_x_4) ;  /* 0xfffffffc00fc7947 */ /* 0x000fc0000383ffff */
[----:B------:R-:W-:-:S00]  /*03d0*/  NOP ;  /* 0x0000000000007918 */ /* 0x000fc00000000000 */
        /* <DEDUP_REMOVED lines=10> */
.L_x_5:


//--------------------- .nv.shared.reserved.0     --------------------------
	.section	.nv.shared.reserved.0,"aw",@nobits
	.weak		__nv_reservedSMEM_offset_0_alias
	.size		__nv_reservedSMEM_offset_0_alias, 0, 64
	.other		__nv_reservedSMEM_offset_0_alias,@"STO_CUDA_RESERVED_SHARED STV_DEFAULT"
__nv_reservedSMEM_offset_0_alias:
	.zero		0
	.zero		64


//--------------------- .nv.constant0.kernel      --------------------------
	.section	.nv.constant0.kernel,"a",@progbits
	.sectionflags	@""
	.align	4
.nv.constant0.kernel:
	.zero		960


//--------------------- SYMBOLS --------------------------

	.type		.nv.reservedSmem.offset0,@object
	.size		.nv.reservedSmem.offset0,0x4
